	.headerflags	@"EF_CUDA_TEXMODE_UNIFIED EF_CUDA_64BIT_ADDRESS EF_CUDA_ACCELERATORS EF_CUDA_SM90 EF_CUDA_VIRTUAL_SM(EF_CUDA_SM90)"
	.elftype	@"ET_EXEC"


//--------------------- .nv.info                  --------------------------
	.section	.nv.info,"",@"SHT_CUDA_INFO"
	.align	4


	//----- nvinfo : EIATTR_REGCOUNT
	.align		4
        /*0000*/ 	.byte	0x04, 0x2f
        /*0002*/ 	.short	(.L_1 - .L_0)
	.align		4
.L_0:
        /*0004*/ 	.word	index@(triton_poi_fused_cat_4)
        /*0008*/ 	.word	0x00000013


	//----- nvinfo : EIATTR_MIN_STACK_SIZE
	.align		4
.L_1:
        /*000c*/ 	.byte	0x04, 0x12
        /*000e*/ 	.short	(.L_3 - .L_2)
	.align		4
.L_2:
        /*0010*/ 	.word	index@(triton_poi_fused_cat_4)
        /*0014*/ 	.word	0x00000000


	//----- nvinfo : EIATTR_FRAME_SIZE
	.align		4
.L_3:
        /*0018*/ 	.byte	0x04, 0x11
        /*001a*/ 	.short	(.L_5 - .L_4)
	.align		4
.L_4:
        /*001c*/ 	.word	index@(triton_poi_fused_cat_4)
        /*0020*/ 	.word	0x00000000


	//----- nvinfo : EIATTR_MIN_STACK_SIZE
	.align		4
.L_5:
        /*0024*/ 	.byte	0x04, 0x12
        /*0026*/ 	.short	(.L_7 - .L_6)
	.align		4
.L_6:
        /*0028*/ 	.word	index@(triton_poi_fused_cat_4)
        /*002c*/ 	.word	0x00000000
.L_7:


//--------------------- .nv.info.triton_poi_fused_cat_4 --------------------------
	.section	.nv.info.triton_poi_fused_cat_4,"",@"SHT_CUDA_INFO"
	.sectionflags	@""
	.align	4


	//----- nvinfo : EIATTR_CUDA_API_VERSION
	.align		4
        /*0000*/ 	.byte	0x04, 0x37
        /*0002*/ 	.short	(.L_9 - .L_8)
.L_8:
        /*0004*/ 	.word	0x0000007c


	//----- nvinfo : EIATTR_KPARAM_INFO
	.align		4
.L_9:
        /*0008*/ 	.byte	0x04, 0x17
        /*000a*/ 	.short	(.L_11 - .L_10)
.L_10:
        /*000c*/ 	.word	0x00000000
        /*0010*/ 	.short	0x0004
        /*0012*/ 	.short	0x0020
        /*0014*/ 	.byte	0x00, 0xf0, 0x11, 0x00


	//----- nvinfo : EIATTR_KPARAM_INFO
	.align		4
.L_11:
        /*0018*/ 	.byte	0x04, 0x17
        /*001a*/ 	.short	(.L_13 - .L_12)
.L_12:
        /*001c*/ 	.word	0x00000000
        /*0020*/ 	.short	0x0003
        /*0022*/ 	.short	0x0018
        /*0024*/ 	.byte	0x00, 0xf4, 0x21, 0x00


	//----- nvinfo : EIATTR_KPARAM_INFO
	.align		4
.L_13:
        /*0028*/ 	.byte	0x04, 0x17
        /*002a*/ 	.short	(.L_15 - .L_14)
.L_14:
        /*002c*/ 	.word	0x00000000
        /*0030*/ 	.short	0x0002
        /*0032*/ 	.short	0x0010
        /*0034*/ 	.byte	0x00, 0xf4, 0x21, 0x00


	//----- nvinfo : EIATTR_KPARAM_INFO
	.align		4
.L_15:
        /*0038*/ 	.byte	0x04, 0x17
        /*003a*/ 	.short	(.L_17 - .L_16)
.L_16:
        /*003c*/ 	.word	0x00000000
        /*0040*/ 	.short	0x0001
        /*0042*/ 	.short	0x0008
        /*0044*/ 	.byte	0x00, 0xf4, 0x21, 0x00


	//----- nvinfo : EIATTR_KPARAM_INFO
	.align		4
.L_17:
        /*0048*/ 	.byte	0x04, 0x17
        /*004a*/ 	.short	(.L_19 - .L_18)
.L_18:
        /*004c*/ 	.word	0x00000000
        /*0050*/ 	.short	0x0000
        /*0052*/ 	.short	0x0000
        /*0054*/ 	.byte	0x00, 0xf4, 0x21, 0x00


	//----- nvinfo : EIATTR_SPARSE_MMA_MASK
	.align		4
.L_19:
        /*0058*/ 	.byte	0x03, 0x50
        /*005a*/ 	.short	0x0000


	//----- nvinfo : EIATTR_MAXREG_COUNT
	.align		4
        /*005c*/ 	.byte	0x03, 0x1b
        /*005e*/ 	.short	0x00ff


	//----- nvinfo : EIATTR_EXIT_INSTR_OFFSETS
	.align		4
        /*0060*/ 	.byte	0x04, 0x1c
        /*0062*/ 	.short	(.L_21 - .L_20)


	//   ....[0]....
.L_20:
        /*0064*/ 	.word	0x000003a0


	//   ....[1]....
        /*0068*/ 	.word	0x000003c0


	//----- nvinfo : EIATTR_REQNTID
	.align		4
.L_21:
        /*006c*/ 	.byte	0x04, 0x10
        /*006e*/ 	.short	(.L_23 - .L_22)
.L_22:
        /*0070*/ 	.word	0x00000080
        /*0074*/ 	.word	0x00000001
        /*0078*/ 	.word	0x00000001


	//----- nvinfo : EIATTR_CBANK_PARAM_SIZE
	.align		4
.L_23:
        /*007c*/ 	.byte	0x03, 0x19
        /*007e*/ 	.short	0x0024


	//----- nvinfo : EIATTR_PARAM_CBANK
	.align		4
        /*0080*/ 	.byte	0x04, 0x0a
        /*0082*/ 	.short	(.L_25 - .L_24)
	.align		4
.L_24:
        /*0084*/ 	.word	index@(.nv.constant0.triton_poi_fused_cat_4)
        /*0088*/ 	.short	0x0210
        /*008a*/ 	.short	0x0024


	//----- nvinfo : EIATTR_SW_WAR
	.align		4
.L_25:
        /*008c*/ 	.byte	0x04, 0x36
        /*008e*/ 	.short	(.L_27 - .L_26)
.L_26:
        /*0090*/ 	.word	0x00000008
.L_27:


//--------------------- .nv.callgraph             --------------------------
	.section	.nv.callgraph,"",@"SHT_CUDA_CALLGRAPH"
	.align	4
	.sectionentsize	8
	.align		4
        /*0000*/ 	.word	0x00000000
	.align		4
        /*0004*/ 	.word	0xffffffff
	.align		4
        /*0008*/ 	.word	0x00000000
	.align		4
        /*000c*/ 	.word	0xfffffffe
	.align		4
        /*0010*/ 	.word	0x00000000
	.align		4
        /*0014*/ 	.word	0xfffffffd
	.align		4
        /*0018*/ 	.word	0x00000000
	.align		4
        /*001c*/ 	.word	0xfffffffc


//--------------------- .text.triton_poi_fused_cat_4 --------------------------
	.section	.text.triton_poi_fused_cat_4,"ax",@progbits
	.align	128
        .global         triton_poi_fused_cat_4
        .type           triton_poi_fused_cat_4,@function
        .size           triton_poi_fused_cat_4,(.L_x_1 - triton_poi_fused_cat_4)
        .other          triton_poi_fused_cat_4,@"STO_CUDA_ENTRY STV_DEFAULT"
triton_poi_fused_cat_4:
.text.triton_poi_fused_cat_4:
[----:B------:R-:W0:Y:S02]  /*0000*/  LDC R1, c[0x0][0x28] ;  /* 0x00000a00ff017b82 */ /* 0x000e240000000800 */
[----:B------:R-:W1:Y:S01]  /*0010*/  S2R R0, SR_TID.X ;  /* 0x0000000000007919 */ /* 0x000e620000002100 */
[----:B------:R-:W-:Y:S01]  /*0020*/  CS2R R14, SRZ ;  /* 0x00000000000e7805 */ /* 0x000fe2000001ff00 */
[----:B------:R-:W-:Y:S01]  /*0030*/  ULDC.64 UR4, c[0x0][0x208] ;  /* 0x0000820000047ab9 */ /* 0x000fe20000000a00 */
[----:B------:R-:W2:Y:S01]  /*0040*/  S2R R5, SR_CTAID.X ;  /* 0x0000000000057919 */ /* 0x000ea20000002500 */
[----:B-1----:R-:W-:Y:S01]  /*0050*/  IMAD.SHL.U32 R0, R0, 0x2, RZ ;  /* 0x0000000200007824 */ /* 0x002fe200078e00ff */
[----:B--2---:R-:W-:-:S04]  /*0060*/  SHF.R.S32.HI R3, RZ, 0x17, R5 ;  /* 0x00000017ff037819 */ /* 0x004fc80000011405 */
[----:B------:R-:W-:Y:S02]  /*0070*/  LOP3.LUT R0, R0, 0xfe, RZ, 0xc0, !PT ;  /* 0x000000fe00007812 */ /* 0x000fe400078ec0ff */
[----:B------:R-:W-:-:S03]  /*0080*/  SGXT R3, R3, 0x1 ;  /* 0x000000010303781a */ /* 0x000fc60000000200 */
[----:B------:R-:W-:Y:S02]  /*0090*/  IMAD R0, R5, 0x100, R0 ;  /* 0x0000010005007824 */ /* 0x000fe400078e0200 */
[----:B------:R-:W1:Y:S02]  /*00a0*/  LDC.64 R4, c[0x0][0x220] ;  /* 0x00008800ff047b82 */ /* 0x000e640000000a00 */
[C---:B------:R-:W-:Y:S01]  /*00b0*/  IMAD.HI R8, R0.reuse, 0x2aaaaaab, RZ ;  /* 0x2aaaaaab00087827 */ /* 0x040fe200078e02ff */
[----:B------:R-:W-:Y:S02]  /*00c0*/  LEA.HI R6, R3, R0, RZ, 0x4 ;  /* 0x0000000003067211 */ /* 0x000fe400078f20ff */
[----:B------:R-:W-:Y:S02]  /*00d0*/  ISETP.GE.AND P0, PT, R0, 0x1800, PT ;  /* 0x000018000000780c */ /* 0x000fe40003f06270 */
[----:B------:R-:W-:Y:S01]  /*00e0*/  SHF.R.S32.HI R7, RZ, 0x4, R6 ;  /* 0x00000004ff077819 */ /* 0x000fe20000011406 */
[----:B------:R-:W2:Y:S01]  /*00f0*/  LDC.64 R2, c[0x0][0x218] ;  /* 0x00008600ff027b82 */ /* 0x000ea20000000a00 */
[----:B------:R-:W-:-:S03]  /*0100*/  LOP3.LUT R13, R6, 0xfffffff0, RZ, 0xc0, !PT ;  /* 0xfffffff0060d7812 */ /* 0x000fc600078ec0ff */
[----:B------:R-:W-:-:S04]  /*0110*/  IMAD.HI R9, R7, 0x2aaaaaab, RZ ;  /* 0x2aaaaaab07097827 */ /* 0x000fc800078e02ff */
[----:B------:R-:W-:Y:S01]  /*0120*/  IMAD.IADD R6, R0, 0x1, -R13 ;  /* 0x0000000100067824 */ /* 0x000fe200078e0a0d */
[----:B------:R-:W-:-:S04]  /*0130*/  SHF.R.U32.HI R10, RZ, 0x1f, R9 ;  /* 0x0000001fff0a7819 */ /* 0x000fc80000011609 */
[----:B------:R-:W-:Y:S02]  /*0140*/  LEA.HI R10, R9, R10, RZ, 0x1c ;  /* 0x0000000a090a7211 */ /* 0x000fe400078fe0ff */
[----:B------:R-:W-:-:S03]  /*0150*/  SHF.R.U32.HI R9, RZ, 0x1f, R8 ;  /* 0x0000001fff097819 */ /* 0x000fc60000011608 */
[----:B------:R-:W-:Y:S01]  /*0160*/  IMAD R10, R10, -0x60, R7 ;  /* 0xffffffa00a0a7824 */ /* 0x000fe200078e0207 */
[----:B------:R-:W-:-:S03]  /*0170*/  LEA.HI.SX32 R11, R8, R9, 0x18 ;  /* 0x00000009080b7211 */ /* 0x000fc600078fc2ff */
[C---:B------:R-:W-:Y:S01]  /*0180*/  VIADD R9, R10.reuse, 0xffffffc0 ;  /* 0xffffffc00a097836 */ /* 0x040fe20000000000 */
[C---:B------:R-:W-:Y:S01]  /*0190*/  ISETP.GT.AND P3, PT, R10.reuse, 0x3f, !P0 ;  /* 0x0000003f0a00780c */ /* 0x040fe20004764270 */
[----:B------:R-:W-:Y:S01]  /*01a0*/  IMAD R8, R11, 0x200, R6 ;  /* 0x000002000b087824 */ /* 0x000fe200078e0206 */
[----:B------:R-:W-:Y:S01]  /*01b0*/  ISETP.GE.AND P1, PT, R10, 0x40, PT ;  /* 0x000000400a00780c */ /* 0x000fe20003f26270 */
[----:B------:R-:W3:Y:S02]  /*01c0*/  LDC.64 R6, c[0x0][0x210] ;  /* 0x00008400ff067b82 */ /* 0x000ee40000000a00 */
[C---:B------:R-:W-:Y:S02]  /*01d0*/  IMAD R13, R9.reuse, 0x10, R8 ;  /* 0x00000010090d7824 */ /* 0x040fe400078e0208 */
[----:B-1----:R-:W-:-:S04]  /*01e0*/  IMAD.WIDE R8, R9, 0x4, R4 ;  /* 0x0000000409087825 */ /* 0x002fc800078e0204 */
[----:B--2---:R-:W-:Y:S01]  /*01f0*/  IMAD.WIDE R4, R13, 0x4, R2 ;  /* 0x000000040d047825 */ /* 0x004fe200078e0202 */
[----:B------:R-:W-:Y:S01]  /*0200*/  CS2R R2, SRZ ;  /* 0x0000000000027805 */ /* 0x000fe2000001ff00 */
[----:B------:R-:W2:Y:S04]  /*0210*/  @P3 LDG.E.EL R14, desc[UR4][R8.64] ;  /* 0x00000004080e3981 */ /* 0x000ea8000c2e1900 */
[----:B------:R-:W4:Y:S04]  /*0220*/  @P3 LDG.E.EL R15, desc[UR4][R8.64] ;  /* 0x00000004080f3981 */ /* 0x000f28000c2e1900 */
[----:B------:R-:W5:Y:S01]  /*0230*/  @P3 LDG.E.64 R2, desc[UR4][R4.64] ;  /* 0x0000000404023981 */ /* 0x000f62000c1e1b00 */
[----:B------:R-:W-:Y:S01]  /*0240*/  IMAD R10, R11, -0x600, R0 ;  /* 0xfffffa000b0a7824 */ /* 0x000fe200078e0200 */
[----:B------:R-:W-:-:S03]  /*0250*/  ISETP.LT.AND P2, PT, R0, 0x1800, !P1 ;  /* 0x000018000000780c */ /* 0x000fc60004f41270 */
[----:B------:R-:W-:Y:S01]  /*0260*/  IMAD R11, R11, 0x400, R10 ;  /* 0x000004000b0b7824 */ /* 0x000fe200078e020a */
[----:B------:R-:W-:-:S03]  /*0270*/  CS2R R12, SRZ ;  /* 0x00000000000c7805 */ /* 0x000fc6000001ff00 */
[----:B---3--:R-:W-:Y:S02]  /*0280*/  IMAD.WIDE R6, R11, 0x4, R6 ;  /* 0x000000040b067825 */ /* 0x008fe400078e0206 */
[----:B------:R-:W1:Y:S04]  /*0290*/  LDC.64 R10, c[0x0][0x228] ;  /* 0x00008a00ff0a7b82 */ /* 0x000e680000000a00 */
[----:B------:R-:W3:Y:S01]  /*02a0*/  @P2 LDG.E.64 R12, desc[UR4][R6.64] ;  /* 0x00000004060c2981 */ /* 0x000ee2000c1e1b00 */
[----:B----4-:R-:W-:Y:S02]  /*02b0*/  SEL R15, R15, RZ, P3 ;  /* 0x000000ff0f0f7207 */ /* 0x010fe40001800000 */
[----:B-----5:R-:W-:Y:S02]  /*02c0*/  SEL R16, R3, RZ, P3 ;  /* 0x000000ff03107207 */ /* 0x020fe40001800000 */
[----:B------:R-:W-:-:S02]  /*02d0*/  SEL R2, R2, RZ, P3 ;  /* 0x000000ff02027207 */ /* 0x000fc40001800000 */
[----:B--2---:R-:W-:Y:S02]  /*02e0*/  SEL R3, R14, RZ, P3 ;  /* 0x000000ff0e037207 */ /* 0x004fe40001800000 */
[----:B------:R-:W-:Y:S02]  /*02f0*/  FSETP.GT.AND P4, PT, R16, -R15, PT ;  /* 0x8000000f1000720b */ /* 0x000fe40003f84000 */
[C---:B------:R-:W-:Y:S01]  /*0300*/  FSETP.GT.AND P3, PT, R2.reuse, -R3, PT ;  /* 0x800000030200720b */ /* 0x040fe20003f64000 */
[----:B------:R-:W-:Y:S01]  /*0310*/  FADD R4, R2, R3 ;  /* 0x0000000302047221 */ /* 0x000fe20000000000 */
[----:B------:R-:W-:Y:S01]  /*0320*/  FADD R15, R16, R15 ;  /* 0x0000000f100f7221 */ /* 0x000fe20000000000 */
[----:B---3--:R-:W-:Y:S02]  /*0330*/  SEL R5, R12, RZ, P2 ;  /* 0x000000ff0c057207 */ /* 0x008fe40001000000 */
[----:B------:R-:W-:-:S06]  /*0340*/  SEL R6, R13, RZ, P2 ;  /* 0x000000ff0d067207 */ /* 0x000fcc0001000000 */
[----:B------:R-:W-:Y:S02]  /*0350*/  @!P4 FMUL R15, R15, 0.20000000298023223877 ;  /* 0x3e4ccccd0f0fc820 */ /* 0x000fe40000400000 */
[----:B------:R-:W-:Y:S01]  /*0360*/  @!P3 FMUL R4, R4, 0.20000000298023223877 ;  /* 0x3e4ccccd0404b820 */ /* 0x000fe20000400000 */
[----:B-1----:R-:W-:-:S04]  /*0370*/  IMAD.WIDE R2, R0, 0x4, R10 ;  /* 0x0000000400027825 */ /* 0x002fc800078e020a */
[----:B------:R-:W-:Y:S02]  /*0380*/  SEL R4, R5, R4, !P1 ;  /* 0x0000000405047207 */ /* 0x000fe40004800000 */
[----:B------:R-:W-:Y:S01]  /*0390*/  SEL R5, R6, R15, !P1 ;  /* 0x0000000f06057207 */ /* 0x000fe20004800000 */
[----:B------:R-:W-:Y:S06]  /*03a0*/  @P0 EXIT ;  /* 0x000000000000094d */ /* 0x000fec0003800000 */
[----:B------:R-:W-:Y:S01]  /*03b0*/  STG.E.64 desc[UR4][R2.64], R4 ;  /* 0x0000000402007986 */ /* 0x000fe2000c101b04 */
[----:B------:R-:W-:Y:S05]  /*03c0*/  EXIT ;  /* 0x000000000000794d */ /* 0x000fea0003800000 */
.L_x_0:
[----:B------:R-:W-:-:S00]  /*03d0*/  BRA `(.L_x_0) ;  /* 0xfffffffc00fc7947 */ /* 0x000fc0000383ffff */
[----:B------:R-:W-:-:S00]  /*03e0*/  NOP ;  /* 0x0000000000007918 */ /* 0x000fc00000000000 */
        /* <DEDUP_REMOVED lines=9> */
.L_x_1:


//--------------------- .nv.constant0.triton_poi_fused_cat_4 --------------------------
	.section	.nv.constant0.triton_poi_fused_cat_4,"a",@progbits
	.sectionflags	@""
	.align	4
.nv.constant0.triton_poi_fused_cat_4:
	.zero		564
